	.headerflags	@"EF_CUDA_TEXMODE_UNIFIED EF_CUDA_64BIT_ADDRESS EF_CUDA_ACCELERATORS EF_CUDA_SM90 EF_CUDA_VIRTUAL_SM(EF_CUDA_SM90)"
	.elftype	@"ET_EXEC"


//--------------------- .nv.info                  --------------------------
	.section	.nv.info,"",@"SHT_CUDA_INFO"
	.align	4


	//----- nvinfo : EIATTR_REGCOUNT
	.align		4
        /*0000*/ 	.byte	0x04, 0x2f
        /*0002*/ 	.short	(.L_1 - .L_0)
	.align		4
.L_0:
        /*0004*/ 	.word	index@(triton_poi_fused_cat_49)
        /*0008*/ 	.word	0x0000001c


	//----- nvinfo : EIATTR_MIN_STACK_SIZE
	.align		4
.L_1:
        /*000c*/ 	.byte	0x04, 0x12
        /*000e*/ 	.short	(.L_3 - .L_2)
	.align		4
.L_2:
        /*0010*/ 	.word	index@(triton_poi_fused_cat_49)
        /*0014*/ 	.word	0x00000000


	//----- nvinfo : EIATTR_FRAME_SIZE
	.align		4
.L_3:
        /*0018*/ 	.byte	0x04, 0x11
        /*001a*/ 	.short	(.L_5 - .L_4)
	.align		4
.L_4:
        /*001c*/ 	.word	index@(triton_poi_fused_cat_49)
        /*0020*/ 	.word	0x00000000


	//----- nvinfo : EIATTR_MIN_STACK_SIZE
	.align		4
.L_5:
        /*0024*/ 	.byte	0x04, 0x12
        /*0026*/ 	.short	(.L_7 - .L_6)
	.align		4
.L_6:
        /*0028*/ 	.word	index@(triton_poi_fused_cat_49)
        /*002c*/ 	.word	0x00000000
.L_7:


//--------------------- .nv.info.triton_poi_fused_cat_49 --------------------------
	.section	.nv.info.triton_poi_fused_cat_49,"",@"SHT_CUDA_INFO"
	.sectionflags	@""
	.align	4


	//----- nvinfo : EIATTR_CUDA_API_VERSION
	.align		4
        /*0000*/ 	.byte	0x04, 0x37
        /*0002*/ 	.short	(.L_9 - .L_8)
.L_8:
        /*0004*/ 	.word	0x0000007c


	//----- nvinfo : EIATTR_KPARAM_INFO
	.align		4
.L_9:
        /*0008*/ 	.byte	0x04, 0x17
        /*000a*/ 	.short	(.L_11 - .L_10)
.L_10:
        /*000c*/ 	.word	0x00000000
        /*0010*/ 	.short	0x0009
        /*0012*/ 	.short	0x0048
        /*0014*/ 	.byte	0x00, 0xf0, 0x11, 0x00


	//----- nvinfo : EIATTR_KPARAM_INFO
	.align		4
.L_11:
        /*0018*/ 	.byte	0x04, 0x17
        /*001a*/ 	.short	(.L_13 - .L_12)
.L_12:
        /*001c*/ 	.word	0x00000000
        /*0020*/ 	.short	0x0008
        /*0022*/ 	.short	0x0040
        /*0024*/ 	.byte	0x00, 0xf4, 0x21, 0x00


	//----- nvinfo : EIATTR_KPARAM_INFO
	.align		4
.L_13:
        /*0028*/ 	.byte	0x04, 0x17
        /*002a*/ 	.short	(.L_15 - .L_14)
.L_14:
        /*002c*/ 	.word	0x00000000
        /*0030*/ 	.short	0x0007
        /*0032*/ 	.short	0x0038
        /*0034*/ 	.byte	0x00, 0xf4, 0x21, 0x00


	//----- nvinfo : EIATTR_KPARAM_INFO
	.align		4
.L_15:
        /*0038*/ 	.byte	0x04, 0x17
        /*003a*/ 	.short	(.L_17 - .L_16)
.L_16:
        /*003c*/ 	.word	0x00000000
        /*0040*/ 	.short	0x0006
        /*0042*/ 	.short	0x0030
        /*0044*/ 	.byte	0x00, 0xf4, 0x21, 0x00


	//----- nvinfo : EIATTR_KPARAM_INFO
	.align		4
.L_17:
        /*0048*/ 	.byte	0x04, 0x17
        /*004a*/ 	.short	(.L_19 - .L_18)
.L_18:
        /*004c*/ 	.word	0x00000000
        /*0050*/ 	.short	0x0005
        /*0052*/ 	.short	0x0028
        /*0054*/ 	.byte	0x00, 0xf4, 0x21, 0x00


	//----- nvinfo : EIATTR_KPARAM_INFO
	.align		4
.L_19:
        /*0058*/ 	.byte	0x04, 0x17
        /*005a*/ 	.short	(.L_21 - .L_20)
.L_20:
        /*005c*/ 	.word	0x00000000
        /*0060*/ 	.short	0x0004
        /*0062*/ 	.short	0x0020
        /*0064*/ 	.byte	0x00, 0xf4, 0x21, 0x00


	//----- nvinfo : EIATTR_KPARAM_INFO
	.align		4
.L_21:
        /*0068*/ 	.byte	0x04, 0x17
        /*006a*/ 	.short	(.L_23 - .L_22)
.L_22:
        /*006c*/ 	.word	0x00000000
        /*0070*/ 	.short	0x0003
        /*0072*/ 	.short	0x0018
        /*0074*/ 	.byte	0x00, 0xf4, 0x21, 0x00


	//----- nvinfo : EIATTR_KPARAM_INFO
	.align		4
.L_23:
        /*0078*/ 	.byte	0x04, 0x17
        /*007a*/ 	.short	(.L_25 - .L_24)
.L_24:
        /*007c*/ 	.word	0x00000000
        /*0080*/ 	.short	0x0002
        /*0082*/ 	.short	0x0010
        /*0084*/ 	.byte	0x00, 0xf4, 0x21, 0x00


	//----- nvinfo : EIATTR_KPARAM_INFO
	.align		4
.L_25:
        /*0088*/ 	.byte	0x04, 0x17
        /*008a*/ 	.short	(.L_27 - .L_26)
.L_26:
        /*008c*/ 	.word	0x00000000
        /*0090*/ 	.short	0x0001
        /*0092*/ 	.short	0x0008
        /*0094*/ 	.byte	0x00, 0xf4, 0x21, 0x00


	//----- nvinfo : EIATTR_KPARAM_INFO
	.align		4
.L_27:
        /*0098*/ 	.byte	0x04, 0x17
        /*009a*/ 	.short	(.L_29 - .L_28)
.L_28:
        /*009c*/ 	.word	0x00000000
        /*00a0*/ 	.short	0x0000
        /*00a2*/ 	.short	0x0000
        /*00a4*/ 	.byte	0x00, 0xf4, 0x21, 0x00


	//----- nvinfo : EIATTR_SPARSE_MMA_MASK
	.align		4
.L_29:
        /*00a8*/ 	.byte	0x03, 0x50
        /*00aa*/ 	.short	0x0000


	//----- nvinfo : EIATTR_MAXREG_COUNT
	.align		4
        /*00ac*/ 	.byte	0x03, 0x1b
        /*00ae*/ 	.short	0x00ff


	//----- nvinfo : EIATTR_EXIT_INSTR_OFFSETS
	.align		4
        /*00b0*/ 	.byte	0x04, 0x1c
        /*00b2*/ 	.short	(.L_31 - .L_30)


	//   ....[0]....
.L_30:
        /*00b4*/ 	.word	0x00000540


	//----- nvinfo : EIATTR_REQNTID
	.align		4
.L_31:
        /*00b8*/ 	.byte	0x04, 0x10
        /*00ba*/ 	.short	(.L_33 - .L_32)
.L_32:
        /*00bc*/ 	.word	0x00000080
        /*00c0*/ 	.word	0x00000001
        /*00c4*/ 	.word	0x00000001


	//----- nvinfo : EIATTR_CBANK_PARAM_SIZE
	.align		4
.L_33:
        /*00c8*/ 	.byte	0x03, 0x19
        /*00ca*/ 	.short	0x004c


	//----- nvinfo : EIATTR_PARAM_CBANK
	.align		4
        /*00cc*/ 	.byte	0x04, 0x0a
        /*00ce*/ 	.short	(.L_35 - .L_34)
	.align		4
.L_34:
        /*00d0*/ 	.word	index@(.nv.constant0.triton_poi_fused_cat_49)
        /*00d4*/ 	.short	0x0210
        /*00d6*/ 	.short	0x004c


	//----- nvinfo : EIATTR_SW_WAR
	.align		4
.L_35:
        /*00d8*/ 	.byte	0x04, 0x36
        /*00da*/ 	.short	(.L_37 - .L_36)
.L_36:
        /*00dc*/ 	.word	0x00000008
.L_37:


//--------------------- .nv.callgraph             --------------------------
	.section	.nv.callgraph,"",@"SHT_CUDA_CALLGRAPH"
	.align	4
	.sectionentsize	8
	.align		4
        /*0000*/ 	.word	0x00000000
	.align		4
        /*0004*/ 	.word	0xffffffff
	.align		4
        /*0008*/ 	.word	0x00000000
	.align		4
        /*000c*/ 	.word	0xfffffffe
	.align		4
        /*0010*/ 	.word	0x00000000
	.align		4
        /*0014*/ 	.word	0xfffffffd
	.align		4
        /*0018*/ 	.word	0x00000000
	.align		4
        /*001c*/ 	.word	0xfffffffc


//--------------------- .text.triton_poi_fused_cat_49 --------------------------
	.section	.text.triton_poi_fused_cat_49,"ax",@progbits
	.align	128
        .global         triton_poi_fused_cat_49
        .type           triton_poi_fused_cat_49,@function
        .size           triton_poi_fused_cat_49,(.L_x_1 - triton_poi_fused_cat_49)
        .other          triton_poi_fused_cat_49,@"STO_CUDA_ENTRY STV_DEFAULT"
triton_poi_fused_cat_49:
.text.triton_poi_fused_cat_49:
[----:B------:R-:W-:Y:S01]  /*0000*/  LDC R1, c[0x0][0x28] ;  /* 0x00000a00ff017b82 */ /* 0x000fe20000000800 */
[----:B------:R-:W1:Y:S07]  /*0010*/  S2R R10, SR_TID.X ;  /* 0x00000000000a7919 */ /* 0x000e6e0000002100 */
[----:B------:R-:W2:Y:S01]  /*0020*/  LDC.64 R8, c[0x0][0x248] ;  /* 0x00009200ff087b82 */ /* 0x000ea20000000a00 */
[----:B------:R-:W-:Y:S01]  /*0030*/  ULDC.64 UR4, c[0x0][0x230] ;  /* 0x00008c0000047ab9 */ /* 0x000fe20000000a00 */
[----:B------:R-:W-:Y:S01]  /*0040*/  ULDC.64 UR6, c[0x0][0x240] ;  /* 0x0000900000067ab9 */ /* 0x000fe20000000a00 */
[----:B------:R-:W3:Y:S01]  /*0050*/  S2R R3, SR_CTAID.X ;  /* 0x0000000000037919 */ /* 0x000ee20000002500 */
[----:B------:R-:W-:Y:S01]  /*0060*/  CS2R R14, SRZ ;  /* 0x00000000000e7805 */ /* 0x000fe2000001ff00 */
[----:B------:R-:W-:-:S03]  /*0070*/  IMAD.MOV.U32 R12, RZ, RZ, RZ ;  /* 0x000000ffff0c7224 */ /* 0x000fc600078e00ff */
[----:B------:R-:W4:Y:S08]  /*0080*/  LDC.64 R20, c[0x0][0x238] ;  /* 0x00008e00ff147b82 */ /* 0x000f300000000a00 */
[----:B------:R-:W5:Y:S01]  /*0090*/  LDC.64 R6, c[0x0][0x218] ;  /* 0x00008600ff067b82 */ /* 0x000f620000000a00 */
[----:B-1----:R-:W-:-:S05]  /*00a0*/  LOP3.LUT R10, R10, 0x7f, RZ, 0xc0, !PT ;  /* 0x0000007f0a0a7812 */ /* 0x002fca00078ec0ff */
[----:B---3--:R-:W-:-:S05]  /*00b0*/  IMAD R10, R3, 0x80, R10 ;  /* 0x00000080030a7824 */ /* 0x008fca00078e020a */
[----:B------:R-:W-:-:S04]  /*00c0*/  SHF.R.S32.HI R3, RZ, 0x1f, R10 ;  /* 0x0000001fff037819 */ /* 0x000fc8000001140a */
[----:B------:R-:W-:-:S04]  /*00d0*/  LEA.HI R3, R3, R10, RZ, 0x9 ;  /* 0x0000000a03037211 */ /* 0x000fc800078f48ff */
[----:B------:R-:W-:Y:S02]  /*00e0*/  LOP3.LUT R23, R3, 0xfffffe00, RZ, 0xc0, !PT ;  /* 0xfffffe0003177812 */ /* 0x000fe400078ec0ff */
[----:B------:R-:W-:-:S03]  /*00f0*/  SHF.R.S32.HI R22, RZ, 0x9, R3 ;  /* 0x00000009ff167819 */ /* 0x000fc60000011403 */
[----:B------:R-:W-:Y:S02]  /*0100*/  IMAD.IADD R23, R10, 0x1, -R23 ;  /* 0x000000010a177824 */ /* 0x000fe400078e0a17 */
[C---:B------:R-:W-:Y:S02]  /*0110*/  IMAD R2, R22.reuse, 0xe0, RZ ;  /* 0x000000e016027824 */ /* 0x040fe400078e02ff */
[----:B------:R-:W-:Y:S01]  /*0120*/  IMAD.SHL.U32 R4, R22, 0x40, RZ ;  /* 0x0000004016047824 */ /* 0x000fe200078e00ff */
[----:B------:R-:W-:Y:S01]  /*0130*/  SHF.R.S32.HI R3, RZ, 0x1f, R23 ;  /* 0x0000001fff037819 */ /* 0x000fe20000011417 */
[C---:B--2---:R-:W-:Y:S01]  /*0140*/  IMAD.WIDE R8, R23.reuse, 0x4, R8 ;  /* 0x0000000417087825 */ /* 0x044fe200078e0208 */
[----:B------:R-:W-:Y:S02]  /*0150*/  IADD3 R0, P0, R23, R2, RZ ;  /* 0x0000000217007210 */ /* 0x000fe40007f1e0ff */
[----:B------:R-:W-:Y:S01]  /*0160*/  IADD3 R18, P1, R23, R4, RZ ;  /* 0x0000000417127210 */ /* 0x000fe20007f3e0ff */
[----:B----4-:R-:W-:Y:S01]  /*0170*/  IMAD.WIDE R20, R23, 0x4, R20 ;  /* 0x0000000417147825 */ /* 0x010fe200078e0214 */
[----:B------:R-:W-:-:S02]  /*0180*/  LEA.HI.X.SX32 R13, R2, R3, 0x1, P0 ;  /* 0x00000003020d7211 */ /* 0x000fc400000f0eff */
[----:B------:R-:W-:Y:S01]  /*0190*/  LEA.HI.X.SX32 R11, R4, R3, 0x1, P1 ;  /* 0x00000003040b7211 */ /* 0x000fe200008f0eff */
[C---:B------:R-:W-:Y:S01]  /*01a0*/  VIADD R4, R23.reuse, 0xffffff60 ;  /* 0xffffff6017047836 */ /* 0x040fe20000000000 */
[----:B------:R-:W1:Y:S01]  /*01b0*/  LDC.64 R2, c[0x0][0x228] ;  /* 0x00008a00ff027b82 */ /* 0x000e620000000a00 */
[----:B------:R-:W-:Y:S02]  /*01c0*/  LOP3.LUT R5, R23, 0xffffffc0, RZ, 0xc0, !PT ;  /* 0xffffffc017057812 */ /* 0x000fe400078ec0ff */
[C---:B------:R-:W-:Y:S01]  /*01d0*/  SHF.L.U64.HI R11, R18.reuse, 0x2, R11 ;  /* 0x00000002120b7819 */ /* 0x040fe2000001020b */
[----:B------:R-:W-:Y:S01]  /*01e0*/  IMAD.SHL.U32 R18, R18, 0x4, RZ ;  /* 0x0000000412127824 */ /* 0x000fe200078e00ff */
[----:B------:R-:W-:Y:S02]  /*01f0*/  ISETP.NE.AND P3, PT, R5, 0x180, PT ;  /* 0x000001800500780c */ /* 0x000fe40003f65270 */
[----:B------:R-:W-:Y:S02]  /*0200*/  ISETP.GE.U32.AND P0, PT, R4, 0xe0, PT ;  /* 0x000000e00400780c */ /* 0x000fe40003f06070 */
[----:B------:R-:W2:Y:S01]  /*0210*/  LDC.64 R4, c[0x0][0x210] ;  /* 0x00008400ff047b82 */ /* 0x000ea20000000a00 */
[----:B------:R-:W-:-:S02]  /*0220*/  ISETP.GT.AND P2, PT, R23, 0x1bf, PT ;  /* 0x000001bf1700780c */ /* 0x000fc40003f44270 */
[----:B------:R-:W-:Y:S02]  /*0230*/  IADD3 R16, P1, R18, UR4, RZ ;  /* 0x0000000412107c10 */ /* 0x000fe4000ff3e0ff */
[----:B------:R-:W-:Y:S01]  /*0240*/  IADD3 R18, P4, R18, UR6, RZ ;  /* 0x0000000612127c10 */ /* 0x000fe2000ff9e0ff */
[----:B------:R-:W-:Y:S01]  /*0250*/  IMAD R25, R22, 0xa0, R23 ;  /* 0x000000a016197824 */ /* 0x000fe200078e0217 */
[----:B------:R-:W-:Y:S01]  /*0260*/  IADD3.X R17, R11, UR5, RZ, P1, !PT ;  /* 0x000000050b117c10 */ /* 0x000fe20008ffe4ff */
[C---:B-----5:R-:W-:Y:S01]  /*0270*/  IMAD.WIDE R6, R23.reuse, 0x4, R6 ;  /* 0x0000000417067825 */ /* 0x060fe200078e0206 */
[----:B------:R-:W-:Y:S01]  /*0280*/  IADD3.X R19, R11, UR7, RZ, P4, !PT ;  /* 0x000000070b137c10 */ /* 0x000fe2000a7fe4ff */
[----:B------:R-:W-:Y:S01]  /*0290*/  ULDC.64 UR6, c[0x0][0x220] ;  /* 0x0000880000067ab9 */ /* 0x000fe20000000a00 */
[C---:B------:R-:W-:Y:S01]  /*02a0*/  ISETP.GE.AND P1, PT, R23.reuse, 0xa0, PT ;  /* 0x000000a01700780c */ /* 0x040fe20003f26270 */
[----:B------:R-:W-:Y:S01]  /*02b0*/  IMAD.MOV.U32 R11, RZ, RZ, RZ ;  /* 0x000000ffff0b7224 */ /* 0x000fe200078e00ff */
[----:B------:R-:W-:Y:S01]  /*02c0*/  ULDC.64 UR4, c[0x0][0x208] ;  /* 0x0000820000047ab9 */ /* 0x000fe20000000a00 */
[----:B-1----:R-:W-:Y:S01]  /*02d0*/  IMAD.WIDE R22, R23, 0x4, R2 ;  /* 0x0000000417167825 */ /* 0x002fe200078e0202 */
[C---:B------:R-:W-:Y:S01]  /*02e0*/  LEA R2, P4, R0.reuse, UR6, 0x2 ;  /* 0x0000000600027c11 */ /* 0x040fe2000f8810ff */
[----:B------:R2:W3:Y:S04]  /*02f0*/  @P2 LDG.E.EL R12, desc[UR4][R18.64+-0x700] ;  /* 0xfff90004120c2981 */ /* 0x0004e8000c2e1900 */
[----:B------:R-:W4:Y:S01]  /*0300*/  @P2 LDG.E.EL R15, desc[UR4][R8.64+-0x700] ;  /* 0xfff90004080f2981 */ /* 0x000f22000c2e1900 */
[----:B------:R-:W-:Y:S01]  /*0310*/  LEA.HI.X R3, R0, UR7, R13, 0x2, P4 ;  /* 0x0000000700037c11 */ /* 0x000fe2000a0f140d */
[----:B------:R-:W-:-:S02]  /*0320*/  IMAD.MOV.U32 R13, RZ, RZ, RZ ;  /* 0x000000ffff0d7224 */ /* 0x000fc400078e00ff */
[----:B------:R1:W5:Y:S01]  /*0330*/  @!P3 LDG.E.EL R14, desc[UR4][R16.64+-0x600] ;  /* 0xfffa0004100eb981 */ /* 0x000362000c2e1900 */
[----:B------:R-:W-:-:S03]  /*0340*/  IMAD.MOV.U32 R0, RZ, RZ, RZ ;  /* 0x000000ffff007224 */ /* 0x000fc600078e00ff */
[----:B------:R-:W5:Y:S01]  /*0350*/  @!P3 LDG.E.EL R11, desc[UR4][R20.64+-0x600] ;  /* 0xfffa0004140bb981 */ /* 0x000f62000c2e1900 */
[----:B--2---:R-:W-:Y:S02]  /*0360*/  IMAD.WIDE R18, R25, 0x4, R4 ;  /* 0x0000000419127825 */ /* 0x004fe400078e0204 */
[----:B------:R-:W2:Y:S01]  /*0370*/  LDC.64 R4, c[0x0][0x250] ;  /* 0x00009400ff047b82 */ /* 0x000ea20000000a00 */
[----:B------:R-:W5:Y:S01]  /*0380*/  @!P0 LDG.E.EL R13, desc[UR4][R2.64+-0x280] ;  /* 0xfffd8004020d8981 */ /* 0x000f62000c2e1900 */
[----:B-1----:R-:W-:-:S03]  /*0390*/  CS2R R16, SRZ ;  /* 0x0000000000107805 */ /* 0x002fc6000001ff00 */
[----:B------:R-:W5:Y:S04]  /*03a0*/  @!P1 LDG.E.EL R0, desc[UR4][R18.64] ;  /* 0x0000000412009981 */ /* 0x000f68000c2e1900 */
[----:B------:R-:W5:Y:S04]  /*03b0*/  @!P0 LDG.E.EL R16, desc[UR4][R22.64+-0x280] ;  /* 0xfffd800416108981 */ /* 0x000f68000c2e1900 */
[----:B------:R1:W5:Y:S01]  /*03c0*/  @!P1 LDG.E.EL R17, desc[UR4][R6.64] ;  /* 0x0000000406119981 */ /* 0x000362000c2e1900 */
[----:B--2---:R-:W-:Y:S01]  /*03d0*/  IMAD.WIDE R4, R10, 0x4, R4 ;  /* 0x000000040a047825 */ /* 0x004fe200078e0204 */
[----:B---3--:R-:W-:-:S02]  /*03e0*/  SEL R12, R12, RZ, P2 ;  /* 0x000000ff0c0c7207 */ /* 0x008fc40001000000 */
[----:B----4-:R-:W-:Y:S02]  /*03f0*/  SEL R15, R15, RZ, P2 ;  /* 0x000000ff0f0f7207 */ /* 0x010fe40001000000 */
[----:B-----5:R-:W-:Y:S02]  /*0400*/  SEL R14, R14, RZ, !P3 ;  /* 0x000000ff0e0e7207 */ /* 0x020fe40005800000 */
[C---:B------:R-:W-:Y:S02]  /*0410*/  FSETP.GEU.AND P4, PT, R12.reuse, -R15, PT ;  /* 0x8000000f0c00720b */ /* 0x040fe40003f8e000 */
[----:B------:R-:W-:Y:S01]  /*0420*/  SEL R11, R11, RZ, !P3 ;  /* 0x000000ff0b0b7207 */ /* 0x000fe20005800000 */
[----:B------:R-:W-:-:S03]  /*0430*/  FADD R15, R12, R15 ;  /* 0x0000000f0c0f7221 */ /* 0x000fc60000000000 */
[C---:B------:R-:W-:Y:S01]  /*0440*/  FSETP.GEU.AND P5, PT, R14.reuse, -R11, PT ;  /* 0x8000000b0e00720b */ /* 0x040fe20003fae000 */
[----:B-1----:R-:W-:Y:S01]  /*0450*/  FADD R6, R14, R11 ;  /* 0x0000000b0e067221 */ /* 0x002fe20000000000 */
[----:B------:R-:W-:Y:S02]  /*0460*/  SEL R13, R13, RZ, !P0 ;  /* 0x000000ff0d0d7207 */ /* 0x000fe40004000000 */
[----:B------:R-:W-:Y:S02]  /*0470*/  FSEL R15, R15, RZ, P4 ;  /* 0x000000ff0f0f7208 */ /* 0x000fe40002000000 */
[----:B------:R-:W-:Y:S02]  /*0480*/  SEL R0, R0, RZ, !P1 ;  /* 0x000000ff00007207 */ /* 0x000fe40004800000 */
[----:B------:R-:W-:Y:S02]  /*0490*/  SEL R16, R16, RZ, !P0 ;  /* 0x000000ff10107207 */ /* 0x000fe40004000000 */
[----:B------:R-:W-:-:S02]  /*04a0*/  FSEL R3, R6, RZ, P5 ;  /* 0x000000ff06037208 */ /* 0x000fc40002800000 */
[----:B------:R-:W-:Y:S01]  /*04b0*/  SEL R17, R17, RZ, !P1 ;  /* 0x000000ff11117207 */ /* 0x000fe20004800000 */
[----:B------:R-:W-:Y:S01]  /*04c0*/  FADD R2, R13, R16 ;  /* 0x000000100d027221 */ /* 0x000fe20000000000 */
[----:B------:R-:W-:Y:S02]  /*04d0*/  @P3 FSEL R3, R15, RZ, P2 ;  /* 0x000000ff0f033208 */ /* 0x000fe40001000000 */
[C---:B------:R-:W-:Y:S01]  /*04e0*/  FSETP.GEU.AND P2, PT, R0.reuse, -R17, PT ;  /* 0x800000110000720b */ /* 0x040fe20003f4e000 */
[----:B------:R-:W-:Y:S01]  /*04f0*/  FADD R0, R0, R17 ;  /* 0x0000001100007221 */ /* 0x000fe20000000000 */
[----:B------:R-:W-:-:S04]  /*0500*/  FSETP.GEU.AND P4, PT, R13, -R16, PT ;  /* 0x800000100d00720b */ /* 0x000fc80003f8e000 */
[----:B------:R-:W-:Y:S02]  /*0510*/  @!P0 FSEL R3, R2, RZ, P4 ;  /* 0x000000ff02038208 */ /* 0x000fe40002000000 */
[----:B------:R-:W-:-:S05]  /*0520*/  @!P1 FSEL R3, R0, RZ, P2 ;  /* 0x000000ff00039208 */ /* 0x000fca0001000000 */
[----:B------:R-:W-:Y:S01]  /*0530*/  STG.E desc[UR4][R4.64], R3 ;  /* 0x0000000304007986 */ /* 0x000fe2000c101904 */
[----:B------:R-:W-:Y:S05]  /*0540*/  EXIT ;  /* 0x000000000000794d */ /* 0x000fea0003800000 */
.L_x_0:
[----:B------:R-:W-:-:S00]  /*0550*/  BRA `(.L_x_0) ;  /* 0xfffffffc00fc7947 */ /* 0x000fc0000383ffff */
[----:B------:R-:W-:-:S00]  /*0560*/  NOP ;  /* 0x0000000000007918 */ /* 0x000fc00000000000 */
        /* <DEDUP_REMOVED lines=9> */
.L_x_1:


//--------------------- .nv.constant0.triton_poi_fused_cat_49 --------------------------
	.section	.nv.constant0.triton_poi_fused_cat_49,"a",@progbits
	.sectionflags	@""
	.align	4
.nv.constant0.triton_poi_fused_cat_49:
	.zero		604
